//
// Generated by NVIDIA NVVM Compiler
//
// Compiler Build ID: CL-36424714
// Cuda compilation tools, release 13.0, V13.0.88
// Based on NVVM 20.0.0
//

.version 9.0
.target sm_100
.address_size 64

	// .globl	_Z9kernel_rnPdS_S_i

.visible .entry _Z9kernel_rnPdS_S_i(
	.param .u64 .ptr .align 1 _Z9kernel_rnPdS_S_i_param_0,
	.param .u64 .ptr .align 1 _Z9kernel_rnPdS_S_i_param_1,
	.param .u64 .ptr .align 1 _Z9kernel_rnPdS_S_i_param_2,
	.param .u32 _Z9kernel_rnPdS_S_i_param_3
)
{
	.reg .pred 	%p<2>;
	.reg .b32 	%r<6>;
	.reg .b64 	%rd<11>;
	.reg .b64 	%fd<4>;

	ld.param.u64 	%rd1, [_Z9kernel_rnPdS_S_i_param_0];
	ld.param.u64 	%rd2, [_Z9kernel_rnPdS_S_i_param_1];
	ld.param.u64 	%rd3, [_Z9kernel_rnPdS_S_i_param_2];
	ld.param.u32 	%r2, [_Z9kernel_rnPdS_S_i_param_3];
	mov.u32 	%r3, %ctaid.x;
	mov.u32 	%r4, %ntid.x;
	mov.u32 	%r5, %tid.x;
	mad.lo.s32 	%r1, %r3, %r4, %r5;
	setp.ge.s32 	%p1, %r1, %r2;
	@%p1 bra 	$L__BB0_2;
	cvta.to.global.u64 	%rd4, %rd1;
	cvta.to.global.u64 	%rd5, %rd2;
	cvta.to.global.u64 	%rd6, %rd3;
	mul.wide.s32 	%rd7, %r1, 8;
	add.s64 	%rd8, %rd4, %rd7;
	ld.global.f64 	%fd1, [%rd8];
	add.s64 	%rd9, %rd5, %rd7;
	ld.global.f64 	%fd2, [%rd9];
	add.rn.f64 	%fd3, %fd1, %fd2;
	add.s64 	%rd10, %rd6, %rd7;
	st.global.f64 	[%rd10], %fd3;
$L__BB0_2:
	ret;

}
	// .globl	_Z9kernel_rzPdS_S_i
.visible .entry _Z9kernel_rzPdS_S_i(
	.param .u64 .ptr .align 1 _Z9kernel_rzPdS_S_i_param_0,
	.param .u64 .ptr .align 1 _Z9kernel_rzPdS_S_i_param_1,
	.param .u64 .ptr .align 1 _Z9kernel_rzPdS_S_i_param_2,
	.param .u32 _Z9kernel_rzPdS_S_i_param_3
)
{
	.reg .pred 	%p<2>;
	.reg .b32 	%r<6>;
	.reg .b64 	%rd<11>;
	.reg .b64 	%fd<4>;

	ld.param.u64 	%rd1, [_Z9kernel_rzPdS_S_i_param_0];
	ld.param.u64 	%rd2, [_Z9kernel_rzPdS_S_i_param_1];
	ld.param.u64 	%rd3, [_Z9kernel_rzPdS_S_i_param_2];
	ld.param.u32 	%r2, [_Z9kernel_rzPdS_S_i_param_3];
	mov.u32 	%r3, %ctaid.x;
	mov.u32 	%r4, %ntid.x;
	mov.u32 	%r5, %tid.x;
	mad.lo.s32 	%r1, %r3, %r4, %r5;
	setp.ge.s32 	%p1, %r1, %r2;
	@%p1 bra 	$L__BB1_2;
	cvta.to.global.u64 	%rd4, %rd1;
	cvta.to.global.u64 	%rd5, %rd2;
	cvta.to.global.u64 	%rd6, %rd3;
	mul.wide.s32 	%rd7, %r1, 8;
	add.s64 	%rd8, %rd4, %rd7;
	ld.global.f64 	%fd1, [%rd8];
	add.s64 	%rd9, %rd5, %rd7;
	ld.global.f64 	%fd2, [%rd9];
	add.rz.f64 	%fd3, %fd1, %fd2;
	add.s64 	%rd10, %rd6, %rd7;
	st.global.f64 	[%rd10], %fd3;
$L__BB1_2:
	ret;

}
	// .globl	_Z9kernel_ruPdS_S_i
.visible .entry _Z9kernel_ruPdS_S_i(
	.param .u64 .ptr .align 1 _Z9kernel_ruPdS_S_i_param_0,
	.param .u64 .ptr .align 1 _Z9kernel_ruPdS_S_i_param_1,
	.param .u64 .ptr .align 1 _Z9kernel_ruPdS_S_i_param_2,
	.param .u32 _Z9kernel_ruPdS_S_i_param_3
)
{
	.reg .pred 	%p<2>;
	.reg .b32 	%r<6>;
	.reg .b64 	%rd<11>;
	.reg .b64 	%fd<4>;

	ld.param.u64 	%rd1, [_Z9kernel_ruPdS_S_i_param_0];
	ld.param.u64 	%rd2, [_Z9kernel_ruPdS_S_i_param_1];
	ld.param.u64 	%rd3, [_Z9kernel_ruPdS_S_i_param_2];
	ld.param.u32 	%r2, [_Z9kernel_ruPdS_S_i_param_3];
	mov.u32 	%r3, %ctaid.x;
	mov.u32 	%r4, %ntid.x;
	mov.u32 	%r5, %tid.x;
	mad.lo.s32 	%r1, %r3, %r4, %r5;
	setp.ge.s32 	%p1, %r1, %r2;
	@%p1 bra 	$L__BB2_2;
	cvta.to.global.u64 	%rd4, %rd1;
	cvta.to.global.u64 	%rd5, %rd2;
	cvta.to.global.u64 	%rd6, %rd3;
	mul.wide.s32 	%rd7, %r1, 8;
	add.s64 	%rd8, %rd4, %rd7;
	ld.global.f64 	%fd1, [%rd8];
	add.s64 	%rd9, %rd5, %rd7;
	ld.global.f64 	%fd2, [%rd9];
	add.rp.f64 	%fd3, %fd1, %fd2;
	add.s64 	%rd10, %rd6, %rd7;
	st.global.f64 	[%rd10], %fd3;
$L__BB2_2:
	ret;

}
	// .globl	_Z9kernel_rdPdS_S_i
.visible .entry _Z9kernel_rdPdS_S_i(
	.param .u64 .ptr .align 1 _Z9kernel_rdPdS_S_i_param_0,
	.param .u64 .ptr .align 1 _Z9kernel_rdPdS_S_i_param_1,
	.param .u64 .ptr .align 1 _Z9kernel_rdPdS_S_i_param_2,
	.param .u32 _Z9kernel_rdPdS_S_i_param_3
)
{
	.reg .pred 	%p<2>;
	.reg .b32 	%r<6>;
	.reg .b64 	%rd<11>;
	.reg .b64 	%fd<4>;

	ld.param.u64 	%rd1, [_Z9kernel_rdPdS_S_i_param_0];
	ld.param.u64 	%rd2, [_Z9kernel_rdPdS_S_i_param_1];
	ld.param.u64 	%rd3, [_Z9kernel_rdPdS_S_i_param_2];
	ld.param.u32 	%r2, [_Z9kernel_rdPdS_S_i_param_3];
	mov.u32 	%r3, %ctaid.x;
	mov.u32 	%r4, %ntid.x;
	mov.u32 	%r5, %tid.x;
	mad.lo.s32 	%r1, %r3, %r4, %r5;
	setp.ge.s32 	%p1, %r1, %r2;
	@%p1 bra 	$L__BB3_2;
	cvta.to.global.u64 	%rd4, %rd1;
	cvta.to.global.u64 	%rd5, %rd2;
	cvta.to.global.u64 	%rd6, %rd3;
	mul.wide.s32 	%rd7, %r1, 8;
	add.s64 	%rd8, %rd4, %rd7;
	ld.global.f64 	%fd1, [%rd8];
	add.s64 	%rd9, %rd5, %rd7;
	ld.global.f64 	%fd2, [%rd9];
	add.rm.f64 	%fd3, %fd1, %fd2;
	add.s64 	%rd10, %rd6, %rd7;
	st.global.f64 	[%rd10], %fd3;
$L__BB3_2:
	ret;

}


// ===== COMPILED SASS (sm_100) =====

	.target	sm_100

	.elftype	@"ET_EXEC"


//--------------------- .note.nv.tkinfo           --------------------------
	.section	.note.nv.tkinfo,"",@"SHT_NOTE"
	.sectionflags	@"SHF_NOTE_NV_TKINFO"
	.tkinfo
        /*0018*/ 	.word	0x00000002
        /*0030*/ 	.string	""
        /*0030*/ 	.string	"ptxas"
        /*0030*/ 	.string	"Cuda compilation tools, release 13.0, V13.0.88"
        /*0030*/ 	.string	"Build cuda_13.0.r13.0/compiler.36424714_0"
        /*0030*/ 	.string	"-arch sm_100 -m 64 "



//--------------------- .note.nv.cuinfo           --------------------------
	.section	.note.nv.cuinfo,"",@"SHT_NOTE"
	.sectionflags	@"SHF_NOTE_NV_CUINFO"
        /*0018*/ 	.short	0x0002
        /*001a*/ 	.short	0x0064
        /*001c*/ 	.short	0x0082
	.zero		2


//--------------------- .nv.info                  --------------------------
	.section	.nv.info,"",@"SHT_CUDA_INFO"
	.align	4


	//----- nvinfo : EIATTR_REGCOUNT
	.align		4
        /*0000*/ 	.byte	0x04, 0x2f
        /*0002*/ 	.short	(.L_1 - .L_0)
	.align		4
.L_0:
        /*0004*/ 	.word	index@(_Z9kernel_rnPdS_S_i)
        /*0008*/ 	.word	0x0000000e


	//----- nvinfo : EIATTR_FRAME_SIZE
	.align		4
.L_1:
        /*000c*/ 	.byte	0x04, 0x11
        /*000e*/ 	.short	(.L_3 - .L_2)
	.align		4
.L_2:
        /*0010*/ 	.word	index@(_Z9kernel_rnPdS_S_i)
        /*0014*/ 	.word	0x00000000


	//----- nvinfo : EIATTR_REGCOUNT
	.align		4
.L_3:
        /*0018*/ 	.byte	0x04, 0x2f
        /*001a*/ 	.short	(.L_5 - .L_4)
	.align		4
.L_4:
        /*001c*/ 	.word	index@(_Z9kernel_rzPdS_S_i)
        /*0020*/ 	.word	0x0000000e


	//----- nvinfo : EIATTR_FRAME_SIZE
	.align		4
.L_5:
        /*0024*/ 	.byte	0x04, 0x11
        /*0026*/ 	.short	(.L_7 - .L_6)
	.align		4
.L_6:
        /*0028*/ 	.word	index@(_Z9kernel_rzPdS_S_i)
        /*002c*/ 	.word	0x00000000


	//----- nvinfo : EIATTR_REGCOUNT
	.align		4
.L_7:
        /*0030*/ 	.byte	0x04, 0x2f
        /*0032*/ 	.short	(.L_9 - .L_8)
	.align		4
.L_8:
        /*0034*/ 	.word	index@(_Z9kernel_ruPdS_S_i)
        /*0038*/ 	.word	0x0000000e


	//----- nvinfo : EIATTR_FRAME_SIZE
	.align		4
.L_9:
        /*003c*/ 	.byte	0x04, 0x11
        /*003e*/ 	.short	(.L_11 - .L_10)
	.align		4
.L_10:
        /*0040*/ 	.word	index@(_Z9kernel_ruPdS_S_i)
        /*0044*/ 	.word	0x00000000


	//----- nvinfo : EIATTR_REGCOUNT
	.align		4
.L_11:
        /*0048*/ 	.byte	0x04, 0x2f
        /*004a*/ 	.short	(.L_13 - .L_12)
	.align		4
.L_12:
        /*004c*/ 	.word	index@(_Z9kernel_rdPdS_S_i)
        /*0050*/ 	.word	0x0000000e


	//----- nvinfo : EIATTR_FRAME_SIZE
	.align		4
.L_13:
        /*0054*/ 	.byte	0x04, 0x11
        /*0056*/ 	.short	(.L_15 - .L_14)
	.align		4
.L_14:
        /*0058*/ 	.word	index@(_Z9kernel_rdPdS_S_i)
        /*005c*/ 	.word	0x00000000


	//----- nvinfo : EIATTR_MIN_STACK_SIZE
	.align		4
.L_15:
        /*0060*/ 	.byte	0x04, 0x12
        /*0062*/ 	.short	(.L_17 - .L_16)
	.align		4
.L_16:
        /*0064*/ 	.word	index@(_Z9kernel_rdPdS_S_i)
        /*0068*/ 	.word	0x00000000


	//----- nvinfo : EIATTR_MIN_STACK_SIZE
	.align		4
.L_17:
        /*006c*/ 	.byte	0x04, 0x12
        /*006e*/ 	.short	(.L_19 - .L_18)
	.align		4
.L_18:
        /*0070*/ 	.word	index@(_Z9kernel_ruPdS_S_i)
        /*0074*/ 	.word	0x00000000


	//----- nvinfo : EIATTR_MIN_STACK_SIZE
	.align		4
.L_19:
        /*0078*/ 	.byte	0x04, 0x12
        /*007a*/ 	.short	(.L_21 - .L_20)
	.align		4
.L_20:
        /*007c*/ 	.word	index@(_Z9kernel_rzPdS_S_i)
        /*0080*/ 	.word	0x00000000


	//----- nvinfo : EIATTR_MIN_STACK_SIZE
	.align		4
.L_21:
        /*0084*/ 	.byte	0x04, 0x12
        /*0086*/ 	.short	(.L_23 - .L_22)
	.align		4
.L_22:
        /*0088*/ 	.word	index@(_Z9kernel_rnPdS_S_i)
        /*008c*/ 	.word	0x00000000
.L_23:


//--------------------- .nv.compat                --------------------------
	.section	.nv.compat,"",@"SHT_CUDA_COMPAT_INFO"
	.align	4
        /*0000*/ 	.byte	0x02, 0x09, 0x00, 0x00, 0x02, 0x02, 0x01, 0x00, 0x02, 0x05, 0x05, 0x00, 0x03, 0x07, 0x01, 0x01
        /*0010*/ 	.byte	0x02, 0x03, 0x00, 0x00, 0x02, 0x06, 0x01, 0x00, 0x04, 0x0b, 0x08, 0x00, 0x01, 0x00, 0x00, 0x00
        /*0020*/ 	.byte	0x00, 0x00, 0x00, 0x00


//--------------------- .nv.info._Z9kernel_rdPdS_S_i --------------------------
	.section	.nv.info._Z9kernel_rdPdS_S_i,"",@"SHT_CUDA_INFO"
	.sectionflags	@""
	.align	4


	//----- nvinfo : EIATTR_CUDA_API_VERSION
	.align		4
        /*0000*/ 	.byte	0x04, 0x37
        /*0002*/ 	.short	(.L_25 - .L_24)
.L_24:
        /*0004*/ 	.word	0x00000082


	//----- nvinfo : EIATTR_KPARAM_INFO
	.align		4
.L_25:
        /*0008*/ 	.byte	0x04, 0x17
        /*000a*/ 	.short	(.L_27 - .L_26)
.L_26:
        /*000c*/ 	.word	0x00000000
        /*0010*/ 	.short	0x0003
        /*0012*/ 	.short	0x0018
        /*0014*/ 	.byte	0x00, 0xf0, 0x11, 0x00


	//----- nvinfo : EIATTR_KPARAM_INFO
	.align		4
.L_27:
        /*0018*/ 	.byte	0x04, 0x17
        /*001a*/ 	.short	(.L_29 - .L_28)
.L_28:
        /*001c*/ 	.word	0x00000000
        /*0020*/ 	.short	0x0002
        /*0022*/ 	.short	0x0010
        /*0024*/ 	.byte	0x00, 0xf5, 0x21, 0x00


	//----- nvinfo : EIATTR_KPARAM_INFO
	.align		4
.L_29:
        /*0028*/ 	.byte	0x04, 0x17
        /*002a*/ 	.short	(.L_31 - .L_30)
.L_30:
        /*002c*/ 	.word	0x00000000
        /*0030*/ 	.short	0x0001
        /*0032*/ 	.short	0x0008
        /*0034*/ 	.byte	0x00, 0xf5, 0x21, 0x00


	//----- nvinfo : EIATTR_KPARAM_INFO
	.align		4
.L_31:
        /*0038*/ 	.byte	0x04, 0x17
        /*003a*/ 	.short	(.L_33 - .L_32)
.L_32:
        /*003c*/ 	.word	0x00000000
        /*0040*/ 	.short	0x0000
        /*0042*/ 	.short	0x0000
        /*0044*/ 	.byte	0x00, 0xf5, 0x21, 0x00


	//----- nvinfo : EIATTR_SPARSE_MMA_MASK
	.align		4
.L_33:
        /*0048*/ 	.byte	0x03, 0x50
        /*004a*/ 	.short	0x0000


	//----- nvinfo : EIATTR_MAXREG_COUNT
	.align		4
        /*004c*/ 	.byte	0x03, 0x1b
        /*004e*/ 	.short	0x00ff


	//----- nvinfo : EIATTR_MERCURY_ISA_VERSION
	.align		4
        /*0050*/ 	.byte	0x03, 0x5f
        /*0052*/ 	.short	0x0101


	//----- nvinfo : EIATTR_VRC_CTA_INIT_COUNT
	.align		4
        /*0054*/ 	.byte	0x02, 0x4a
	.zero		1
	.zero		1


	//----- nvinfo : EIATTR_EXIT_INSTR_OFFSETS
	.align		4
        /*0058*/ 	.byte	0x04, 0x1c
        /*005a*/ 	.short	(.L_35 - .L_34)


	//   ....[0]....
.L_34:
        /*005c*/ 	.word	0x00000070


	//   ....[1]....
        /*0060*/ 	.word	0x00000130


	//----- nvinfo : EIATTR_CBANK_PARAM_SIZE
	.align		4
.L_35:
        /*0064*/ 	.byte	0x03, 0x19
        /*0066*/ 	.short	0x001c


	//----- nvinfo : EIATTR_PARAM_CBANK
	.align		4
        /*0068*/ 	.byte	0x04, 0x0a
        /*006a*/ 	.short	(.L_37 - .L_36)
	.align		4
.L_36:
        /*006c*/ 	.word	index@(.nv.constant0._Z9kernel_rdPdS_S_i)
        /*0070*/ 	.short	0x0380
        /*0072*/ 	.short	0x001c


	//----- nvinfo : EIATTR_SW_WAR
	.align		4
.L_37:
        /*0074*/ 	.byte	0x04, 0x36
        /*0076*/ 	.short	(.L_39 - .L_38)
.L_38:
        /*0078*/ 	.word	0x00000008
.L_39:


//--------------------- .nv.info._Z9kernel_ruPdS_S_i --------------------------
	.section	.nv.info._Z9kernel_ruPdS_S_i,"",@"SHT_CUDA_INFO"
	.sectionflags	@""
	.align	4


	//----- nvinfo : EIATTR_CUDA_API_VERSION
	.align		4
        /*0000*/ 	.byte	0x04, 0x37
        /*0002*/ 	.short	(.L_41 - .L_40)
.L_40:
        /*0004*/ 	.word	0x00000082


	//----- nvinfo : EIATTR_KPARAM_INFO
	.align		4
.L_41:
        /*0008*/ 	.byte	0x04, 0x17
        /*000a*/ 	.short	(.L_43 - .L_42)
.L_42:
        /*000c*/ 	.word	0x00000000
        /*0010*/ 	.short	0x0003
        /*0012*/ 	.short	0x0018
        /*0014*/ 	.byte	0x00, 0xf0, 0x11, 0x00


	//----- nvinfo : EIATTR_KPARAM_INFO
	.align		4
.L_43:
        /*0018*/ 	.byte	0x04, 0x17
        /*001a*/ 	.short	(.L_45 - .L_44)
.L_44:
        /*001c*/ 	.word	0x00000000
        /*0020*/ 	.short	0x0002
        /*0022*/ 	.short	0x0010
        /*0024*/ 	.byte	0x00, 0xf5, 0x21, 0x00


	//----- nvinfo : EIATTR_KPARAM_INFO
	.align		4
.L_45:
        /*0028*/ 	.byte	0x04, 0x17
        /*002a*/ 	.short	(.L_47 - .L_46)
.L_46:
        /*002c*/ 	.word	0x00000000
        /*0030*/ 	.short	0x0001
        /*0032*/ 	.short	0x0008
        /*0034*/ 	.byte	0x00, 0xf5, 0x21, 0x00


	//----- nvinfo : EIATTR_KPARAM_INFO
	.align		4
.L_47:
        /*0038*/ 	.byte	0x04, 0x17
        /*003a*/ 	.short	(.L_49 - .L_48)
.L_48:
        /*003c*/ 	.word	0x00000000
        /*0040*/ 	.short	0x0000
        /*0042*/ 	.short	0x0000
        /*0044*/ 	.byte	0x00, 0xf5, 0x21, 0x00


	//----- nvinfo : EIATTR_SPARSE_MMA_MASK
	.align		4
.L_49:
        /*0048*/ 	.byte	0x03, 0x50
        /*004a*/ 	.short	0x0000


	//----- nvinfo : EIATTR_MAXREG_COUNT
	.align		4
        /*004c*/ 	.byte	0x03, 0x1b
        /*004e*/ 	.short	0x00ff


	//----- nvinfo : EIATTR_MERCURY_ISA_VERSION
	.align		4
        /*0050*/ 	.byte	0x03, 0x5f
        /*0052*/ 	.short	0x0101


	//----- nvinfo : EIATTR_VRC_CTA_INIT_COUNT
	.align		4
        /*0054*/ 	.byte	0x02, 0x4a
	.zero		1
	.zero		1


	//----- nvinfo : EIATTR_EXIT_INSTR_OFFSETS
	.align		4
        /*0058*/ 	.byte	0x04, 0x1c
        /*005a*/ 	.short	(.L_51 - .L_50)


	//   ....[0]....
.L_50:
        /*005c*/ 	.word	0x00000070


	//   ....[1]....
        /*0060*/ 	.word	0x00000130


	//----- nvinfo : EIATTR_CBANK_PARAM_SIZE
	.align		4
.L_51:
        /*0064*/ 	.byte	0x03, 0x19
        /*0066*/ 	.short	0x001c


	//----- nvinfo : EIATTR_PARAM_CBANK
	.align		4
        /*0068*/ 	.byte	0x04, 0x0a
        /*006a*/ 	.short	(.L_53 - .L_52)
	.align		4
.L_52:
        /*006c*/ 	.word	index@(.nv.constant0._Z9kernel_ruPdS_S_i)
        /*0070*/ 	.short	0x0380
        /*0072*/ 	.short	0x001c


	//----- nvinfo : EIATTR_SW_WAR
	.align		4
.L_53:
        /*0074*/ 	.byte	0x04, 0x36
        /*0076*/ 	.short	(.L_55 - .L_54)
.L_54:
        /*0078*/ 	.word	0x00000008
.L_55:


//--------------------- .nv.info._Z9kernel_rzPdS_S_i --------------------------
	.section	.nv.info._Z9kernel_rzPdS_S_i,"",@"SHT_CUDA_INFO"
	.sectionflags	@""
	.align	4


	//----- nvinfo : EIATTR_CUDA_API_VERSION
	.align		4
        /*0000*/ 	.byte	0x04, 0x37
        /*0002*/ 	.short	(.L_57 - .L_56)
.L_56:
        /*0004*/ 	.word	0x00000082


	//----- nvinfo : EIATTR_KPARAM_INFO
	.align		4
.L_57:
        /*0008*/ 	.byte	0x04, 0x17
        /*000a*/ 	.short	(.L_59 - .L_58)
.L_58:
        /*000c*/ 	.word	0x00000000
        /*0010*/ 	.short	0x0003
        /*0012*/ 	.short	0x0018
        /*0014*/ 	.byte	0x00, 0xf0, 0x11, 0x00


	//----- nvinfo : EIATTR_KPARAM_INFO
	.align		4
.L_59:
        /*0018*/ 	.byte	0x04, 0x17
        /*001a*/ 	.short	(.L_61 - .L_60)
.L_60:
        /*001c*/ 	.word	0x00000000
        /*0020*/ 	.short	0x0002
        /*0022*/ 	.short	0x0010
        /*0024*/ 	.byte	0x00, 0xf5, 0x21, 0x00


	//----- nvinfo : EIATTR_KPARAM_INFO
	.align		4
.L_61:
        /*0028*/ 	.byte	0x04, 0x17
        /*002a*/ 	.short	(.L_63 - .L_62)
.L_62:
        /*002c*/ 	.word	0x00000000
        /*0030*/ 	.short	0x0001
        /*0032*/ 	.short	0x0008
        /*0034*/ 	.byte	0x00, 0xf5, 0x21, 0x00


	//----- nvinfo : EIATTR_KPARAM_INFO
	.align		4
.L_63:
        /*0038*/ 	.byte	0x04, 0x17
        /*003a*/ 	.short	(.L_65 - .L_64)
.L_64:
        /*003c*/ 	.word	0x00000000
        /*0040*/ 	.short	0x0000
        /*0042*/ 	.short	0x0000
        /*0044*/ 	.byte	0x00, 0xf5, 0x21, 0x00


	//----- nvinfo : EIATTR_SPARSE_MMA_MASK
	.align		4
.L_65:
        /*0048*/ 	.byte	0x03, 0x50
        /*004a*/ 	.short	0x0000


	//----- nvinfo : EIATTR_MAXREG_COUNT
	.align		4
        /*004c*/ 	.byte	0x03, 0x1b
        /*004e*/ 	.short	0x00ff


	//----- nvinfo : EIATTR_MERCURY_ISA_VERSION
	.align		4
        /*0050*/ 	.byte	0x03, 0x5f
        /*0052*/ 	.short	0x0101


	//----- nvinfo : EIATTR_VRC_CTA_INIT_COUNT
	.align		4
        /*0054*/ 	.byte	0x02, 0x4a
	.zero		1
	.zero		1


	//----- nvinfo : EIATTR_EXIT_INSTR_OFFSETS
	.align		4
        /*0058*/ 	.byte	0x04, 0x1c
        /*005a*/ 	.short	(.L_67 - .L_66)


	//   ....[0]....
.L_66:
        /*005c*/ 	.word	0x00000070


	//   ....[1]....
        /*0060*/ 	.word	0x00000130


	//----- nvinfo : EIATTR_CBANK_PARAM_SIZE
	.align		4
.L_67:
        /*0064*/ 	.byte	0x03, 0x19
        /*0066*/ 	.short	0x001c


	//----- nvinfo : EIATTR_PARAM_CBANK
	.align		4
        /*0068*/ 	.byte	0x04, 0x0a
        /*006a*/ 	.short	(.L_69 - .L_68)
	.align		4
.L_68:
        /*006c*/ 	.word	index@(.nv.constant0._Z9kernel_rzPdS_S_i)
        /*0070*/ 	.short	0x0380
        /*0072*/ 	.short	0x001c


	//----- nvinfo : EIATTR_SW_WAR
	.align		4
.L_69:
        /*0074*/ 	.byte	0x04, 0x36
        /*0076*/ 	.short	(.L_71 - .L_70)
.L_70:
        /*0078*/ 	.word	0x00000008
.L_71:


//--------------------- .nv.info._Z9kernel_rnPdS_S_i --------------------------
	.section	.nv.info._Z9kernel_rnPdS_S_i,"",@"SHT_CUDA_INFO"
	.sectionflags	@""
	.align	4


	//----- nvinfo : EIATTR_CUDA_API_VERSION
	.align		4
        /*0000*/ 	.byte	0x04, 0x37
        /*0002*/ 	.short	(.L_73 - .L_72)
.L_72:
        /*0004*/ 	.word	0x00000082


	//----- nvinfo : EIATTR_KPARAM_INFO
	.align		4
.L_73:
        /*0008*/ 	.byte	0x04, 0x17
        /*000a*/ 	.short	(.L_75 - .L_74)
.L_74:
        /*000c*/ 	.word	0x00000000
        /*0010*/ 	.short	0x0003
        /*0012*/ 	.short	0x0018
        /*0014*/ 	.byte	0x00, 0xf0, 0x11, 0x00


	//----- nvinfo : EIATTR_KPARAM_INFO
	.align		4
.L_75:
        /*0018*/ 	.byte	0x04, 0x17
        /*001a*/ 	.short	(.L_77 - .L_76)
.L_76:
        /*001c*/ 	.word	0x00000000
        /*0020*/ 	.short	0x0002
        /*0022*/ 	.short	0x0010
        /*0024*/ 	.byte	0x00, 0xf5, 0x21, 0x00


	//----- nvinfo : EIATTR_KPARAM_INFO
	.align		4
.L_77:
        /*0028*/ 	.byte	0x04, 0x17
        /*002a*/ 	.short	(.L_79 - .L_78)
.L_78:
        /*002c*/ 	.word	0x00000000
        /*0030*/ 	.short	0x0001
        /*0032*/ 	.short	0x0008
        /*0034*/ 	.byte	0x00, 0xf5, 0x21, 0x00


	//----- nvinfo : EIATTR_KPARAM_INFO
	.align		4
.L_79:
        /*0038*/ 	.byte	0x04, 0x17
        /*003a*/ 	.short	(.L_81 - .L_80)
.L_80:
        /*003c*/ 	.word	0x00000000
        /*0040*/ 	.short	0x0000
        /*0042*/ 	.short	0x0000
        /*0044*/ 	.byte	0x00, 0xf5, 0x21, 0x00


	//----- nvinfo : EIATTR_SPARSE_MMA_MASK
	.align		4
.L_81:
        /*0048*/ 	.byte	0x03, 0x50
        /*004a*/ 	.short	0x0000


	//----- nvinfo : EIATTR_MAXREG_COUNT
	.align		4
        /*004c*/ 	.byte	0x03, 0x1b
        /*004e*/ 	.short	0x00ff


	//----- nvinfo : EIATTR_MERCURY_ISA_VERSION
	.align		4
        /*0050*/ 	.byte	0x03, 0x5f
        /*0052*/ 	.short	0x0101


	//----- nvinfo : EIATTR_VRC_CTA_INIT_COUNT
	.align		4
        /*0054*/ 	.byte	0x02, 0x4a
	.zero		1
	.zero		1


	//----- nvinfo : EIATTR_EXIT_INSTR_OFFSETS
	.align		4
        /*0058*/ 	.byte	0x04, 0x1c
        /*005a*/ 	.short	(.L_83 - .L_82)


	//   ....[0]....
.L_82:
        /*005c*/ 	.word	0x00000070


	//   ....[1]....
        /*0060*/ 	.word	0x00000130


	//----- nvinfo : EIATTR_CBANK_PARAM_SIZE
	.align		4
.L_83:
        /*0064*/ 	.byte	0x03, 0x19
        /*0066*/ 	.short	0x001c


	//----- nvinfo : EIATTR_PARAM_CBANK
	.align		4
        /*0068*/ 	.byte	0x04, 0x0a
        /*006a*/ 	.short	(.L_85 - .L_84)
	.align		4
.L_84:
        /*006c*/ 	.word	index@(.nv.constant0._Z9kernel_rnPdS_S_i)
        /*0070*/ 	.short	0x0380
        /*0072*/ 	.short	0x001c


	//----- nvinfo : EIATTR_SW_WAR
	.align		4
.L_85:
        /*0074*/ 	.byte	0x04, 0x36
        /*0076*/ 	.short	(.L_87 - .L_86)
.L_86:
        /*0078*/ 	.word	0x00000008
.L_87:


//--------------------- .nv.callgraph             --------------------------
	.section	.nv.callgraph,"",@"SHT_CUDA_CALLGRAPH"
	.align	4
	.sectionentsize	8
	.align		4
        /*0000*/ 	.word	0x00000000
	.align		4
        /*0004*/ 	.word	0xffffffff
	.align		4
        /*0008*/ 	.word	0x00000000
	.align		4
        /*000c*/ 	.word	0xfffffffe
	.align		4
        /*0010*/ 	.word	0x00000000
	.align		4
        /*0014*/ 	.word	0xfffffffd
	.align		4
        /*0018*/ 	.word	0x00000000
	.align		4
        /*001c*/ 	.word	0xfffffffc


//--------------------- .text._Z9kernel_rdPdS_S_i --------------------------
	.section	.text._Z9kernel_rdPdS_S_i,"ax",@progbits
	.align	128
        .global         _Z9kernel_rdPdS_S_i
        .type           _Z9kernel_rdPdS_S_i,@function
        .size           _Z9kernel_rdPdS_S_i,(.L_x_4 - _Z9kernel_rdPdS_S_i)
        .other          _Z9kernel_rdPdS_S_i,@"STO_CUDA_ENTRY STV_DEFAULT"
_Z9kernel_rdPdS_S_i:
.text._Z9kernel_rdPdS_S_i:
[----:B------:R-:W-:Y:S01]  /*0000*/  LDC R1, c[0x0][0x37c] ;  /* 0x0000df00ff017b82 */ /* 0x000fe20000000800 */
[----:B------:R-:W0:Y:S07]  /*0010*/  S2R R0, SR_TID.X ;  /* 0x0000000000007919 */ /* 0x000e2e0000002100 */
[----:B------:R-:W0:Y:S01]  /*0020*/  S2UR UR4, SR_CTAID.X ;  /* 0x00000000000479c3 */ /* 0x000e220000002500 */
[----:B------:R-:W1:Y:S07]  /*0030*/  LDCU UR5, c[0x0][0x398] ;  /* 0x00007300ff0577ac */ /* 0x000e6e0008000800 */
[----:B------:R-:W0:Y:S02]  /*0040*/  LDC R11, c[0x0][0x360] ;  /* 0x0000d800ff0b7b82 */ /* 0x000e240000000800 */
[----:B0-----:R-:W-:-:S05]  /*0050*/  IMAD R11, R11, UR4, R0 ;  /* 0x000000040b0b7c24 */ /* 0x001fca000f8e0200 */
[----:B-1----:R-:W-:-:S13]  /*0060*/  ISETP.GE.AND P0, PT, R11, UR5, PT ;  /* 0x000000050b007c0c */ /* 0x002fda000bf06270 */
[----:B------:R-:W-:Y:S05]  /*0070*/  @P0 EXIT ;  /* 0x000000000000094d */ /* 0x000fea0003800000 */
[----:B------:R-:W0:Y:S01]  /*0080*/  LDC.64 R2, c[0x0][0x380] ;  /* 0x0000e000ff027b82 */ /* 0x000e220000000a00 */
[----:B------:R-:W1:Y:S07]  /*0090*/  LDCU.64 UR4, c[0x0][0x358] ;  /* 0x00006b00ff0477ac */ /* 0x000e6e0008000a00 */
[----:B------:R-:W2:Y:S08]  /*00a0*/  LDC.64 R4, c[0x0][0x388] ;  /* 0x0000e200ff047b82 */ /* 0x000eb00000000a00 */
[----:B------:R-:W3:Y:S01]  /*00b0*/  LDC.64 R8, c[0x0][0x390] ;  /* 0x0000e400ff087b82 */ /* 0x000ee20000000a00 */
[----:B0-----:R-:W-:-:S06]  /*00c0*/  IMAD.WIDE R2, R11, 0x8, R2 ;  /* 0x000000080b027825 */ /* 0x001fcc00078e0202 */
[----:B-1----:R-:W4:Y:S01]  /*00d0*/  LDG.E.64 R2, desc[UR4][R2.64] ;  /* 0x0000000402027981 */ /* 0x002f22000c1e1b00 */
[----:B--2---:R-:W-:-:S06]  /*00e0*/  IMAD.WIDE R4, R11, 0x8, R4 ;  /* 0x000000080b047825 */ /* 0x004fcc00078e0204 */
[----:B------:R-:W4:Y:S01]  /*00f0*/  LDG.E.64 R4, desc[UR4][R4.64] ;  /* 0x0000000404047981 */ /* 0x000f22000c1e1b00 */
[----:B---3--:R-:W-:Y:S01]  /*0100*/  IMAD.WIDE R8, R11, 0x8, R8 ;  /* 0x000000080b087825 */ /* 0x008fe200078e0208 */
[----:B----4-:R-:W-:-:S07]  /*0110*/  DADD.RM R6, R2, R4 ;  /* 0x0000000002067229 */ /* 0x010fce0000004004 */
[----:B------:R-:W-:Y:S01]  /*0120*/  STG.E.64 desc[UR4][R8.64], R6 ;  /* 0x0000000608007986 */ /* 0x000fe2000c101b04 */
[----:B------:R-:W-:Y:S05]  /*0130*/  EXIT ;  /* 0x000000000000794d */ /* 0x000fea0003800000 */
.L_x_0:
[----:B------:R-:W-:-:S00]  /*0140*/  BRA `(.L_x_0) ;  /* 0xfffffffc00fc7947 */ /* 0x000fc0000383ffff */
[----:B------:R-:W-:-:S00]  /*0150*/  NOP ;  /* 0x0000000000007918 */ /* 0x000fc00000000000 */
        /* <DEDUP_REMOVED lines=10> */
.L_x_4:


//--------------------- .text._Z9kernel_ruPdS_S_i --------------------------
	.section	.text._Z9kernel_ruPdS_S_i,"ax",@progbits
	.align	128
        .global         _Z9kernel_ruPdS_S_i
        .type           _Z9kernel_ruPdS_S_i,@function
        .size           _Z9kernel_ruPdS_S_i,(.L_x_5 - _Z9kernel_ruPdS_S_i)
        .other          _Z9kernel_ruPdS_S_i,@"STO_CUDA_ENTRY STV_DEFAULT"
_Z9kernel_ruPdS_S_i:
.text._Z9kernel_ruPdS_S_i:
        /* <DEDUP_REMOVED lines=17> */
[----:B----4-:R-:W-:-:S07]  /*0110*/  DADD.RP R6, R2, R4 ;  /* 0x0000000002067229 */ /* 0x010fce0000008004 */
[----:B------:R-:W-:Y:S01]  /*0120*/  STG.E.64 desc[UR4][R8.64], R6 ;  /* 0x0000000608007986 */ /* 0x000fe2000c101b04 */
[----:B------:R-:W-:Y:S05]  /*0130*/  EXIT ;  /* 0x000000000000794d */ /* 0x000fea0003800000 */
.L_x_1:
        /* <DEDUP_REMOVED lines=12> */
.L_x_5:


//--------------------- .text._Z9kernel_rzPdS_S_i --------------------------
	.section	.text._Z9kernel_rzPdS_S_i,"ax",@progbits
	.align	128
        .global         _Z9kernel_rzPdS_S_i
        .type           _Z9kernel_rzPdS_S_i,@function
        .size           _Z9kernel_rzPdS_S_i,(.L_x_6 - _Z9kernel_rzPdS_S_i)
        .other          _Z9kernel_rzPdS_S_i,@"STO_CUDA_ENTRY STV_DEFAULT"
_Z9kernel_rzPdS_S_i:
.text._Z9kernel_rzPdS_S_i:
        /* <DEDUP_REMOVED lines=17> */
[----:B----4-:R-:W-:-:S07]  /*0110*/  DADD.RZ R6, R2, R4 ;  /* 0x0000000002067229 */ /* 0x010fce000000c004 */
[----:B------:R-:W-:Y:S01]  /*0120*/  STG.E.64 desc[UR4][R8.64], R6 ;  /* 0x0000000608007986 */ /* 0x000fe2000c101b04 */
[----:B------:R-:W-:Y:S05]  /*0130*/  EXIT ;  /* 0x000000000000794d */ /* 0x000fea0003800000 */
.L_x_2:
        /* <DEDUP_REMOVED lines=12> */
.L_x_6:


//--------------------- .text._Z9kernel_rnPdS_S_i --------------------------
	.section	.text._Z9kernel_rnPdS_S_i,"ax",@progbits
	.align	128
        .global         _Z9kernel_rnPdS_S_i
        .type           _Z9kernel_rnPdS_S_i,@function
        .size           _Z9kernel_rnPdS_S_i,(.L_x_7 - _Z9kernel_rnPdS_S_i)
        .other          _Z9kernel_rnPdS_S_i,@"STO_CUDA_ENTRY STV_DEFAULT"
_Z9kernel_rnPdS_S_i:
.text._Z9kernel_rnPdS_S_i:
        /* <DEDUP_REMOVED lines=17> */
[----:B----4-:R-:W-:-:S07]  /*0110*/  DADD R6, R2, R4 ;  /* 0x0000000002067229 */ /* 0x010fce0000000004 */
[----:B------:R-:W-:Y:S01]  /*0120*/  STG.E.64 desc[UR4][R8.64], R6 ;  /* 0x0000000608007986 */ /* 0x000fe2000c101b04 */
[----:B------:R-:W-:Y:S05]  /*0130*/  EXIT ;  /* 0x000000000000794d */ /* 0x000fea0003800000 */
.L_x_3:
        /* <DEDUP_REMOVED lines=12> */
.L_x_7:


//--------------------- .nv.shared.reserved.0     --------------------------
	.section	.nv.shared.reserved.0,"aw",@nobits
	.weak		__nv_reservedSMEM_offset_0_alias
	.size		__nv_reservedSMEM_offset_0_alias, 0, 64
	.other		__nv_reservedSMEM_offset_0_alias,@"STO_CUDA_RESERVED_SHARED STV_DEFAULT"
__nv_reservedSMEM_offset_0_alias:
	.zero		0
	.zero		64


//--------------------- .nv.constant0._Z9kernel_rdPdS_S_i --------------------------
	.section	.nv.constant0._Z9kernel_rdPdS_S_i,"a",@progbits
	.sectionflags	@""
	.align	4
.nv.constant0._Z9kernel_rdPdS_S_i:
	.zero		924


//--------------------- .nv.constant0._Z9kernel_ruPdS_S_i --------------------------
	.section	.nv.constant0._Z9kernel_ruPdS_S_i,"a",@progbits
	.sectionflags	@""
	.align	4
.nv.constant0._Z9kernel_ruPdS_S_i:
	.zero		924


//--------------------- .nv.constant0._Z9kernel_rzPdS_S_i --------------------------
	.section	.nv.constant0._Z9kernel_rzPdS_S_i,"a",@progbits
	.sectionflags	@""
	.align	4
.nv.constant0._Z9kernel_rzPdS_S_i:
	.zero		924


//--------------------- .nv.constant0._Z9kernel_rnPdS_S_i --------------------------
	.section	.nv.constant0._Z9kernel_rnPdS_S_i,"a",@progbits
	.sectionflags	@""
	.align	4
.nv.constant0._Z9kernel_rnPdS_S_i:
	.zero		924


//--------------------- SYMBOLS --------------------------

	.type		.nv.reservedSmem.offset0,@object
	.size		.nv.reservedSmem.offset0,0x4
